//
// Generated by NVIDIA NVVM Compiler
//
// Compiler Build ID: CL-36424714
// Cuda compilation tools, release 13.0, V13.0.88
// Based on NVVM 20.0.0
//

.version 9.0
.target sm_100
.address_size 64

	// .globl	_Z11gemm_kernelPKfS0_PfiiiPiPmS3_

.visible .entry _Z11gemm_kernelPKfS0_PfiiiPiPmS3_(
	.param .u64 .ptr .align 1 _Z11gemm_kernelPKfS0_PfiiiPiPmS3__param_0,
	.param .u64 .ptr .align 1 _Z11gemm_kernelPKfS0_PfiiiPiPmS3__param_1,
	.param .u64 .ptr .align 1 _Z11gemm_kernelPKfS0_PfiiiPiPmS3__param_2,
	.param .u32 _Z11gemm_kernelPKfS0_PfiiiPiPmS3__param_3,
	.param .u32 _Z11gemm_kernelPKfS0_PfiiiPiPmS3__param_4,
	.param .u32 _Z11gemm_kernelPKfS0_PfiiiPiPmS3__param_5,
	.param .u64 .ptr .align 1 _Z11gemm_kernelPKfS0_PfiiiPiPmS3__param_6,
	.param .u64 .ptr .align 1 _Z11gemm_kernelPKfS0_PfiiiPiPmS3__param_7,
	.param .u64 .ptr .align 1 _Z11gemm_kernelPKfS0_PfiiiPiPmS3__param_8
)
{
	.reg .pred 	%p<18>;
	.reg .b32 	%r<47>;
	.reg .b32 	%f<68>;
	.reg .b64 	%rd<68>;

	ld.param.u64 	%rd10, [_Z11gemm_kernelPKfS0_PfiiiPiPmS3__param_0];
	ld.param.u64 	%rd11, [_Z11gemm_kernelPKfS0_PfiiiPiPmS3__param_1];
	ld.param.u32 	%r22, [_Z11gemm_kernelPKfS0_PfiiiPiPmS3__param_3];
	ld.param.u32 	%r23, [_Z11gemm_kernelPKfS0_PfiiiPiPmS3__param_4];
	ld.param.u32 	%r24, [_Z11gemm_kernelPKfS0_PfiiiPiPmS3__param_5];
	ld.param.u64 	%rd7, [_Z11gemm_kernelPKfS0_PfiiiPiPmS3__param_6];
	ld.param.u64 	%rd8, [_Z11gemm_kernelPKfS0_PfiiiPiPmS3__param_7];
	ld.param.u64 	%rd9, [_Z11gemm_kernelPKfS0_PfiiiPiPmS3__param_8];
	cvta.to.global.u64 	%rd1, %rd11;
	cvta.to.global.u64 	%rd2, %rd10;
	mov.u32 	%r1, %ctaid.y;
	mov.u32 	%r25, %ntid.y;
	mov.u32 	%r26, %tid.y;
	mad.lo.s32 	%r2, %r1, %r25, %r26;
	mov.u32 	%r3, %ctaid.x;
	mov.u32 	%r27, %ntid.x;
	mov.u32 	%r28, %tid.x;
	mad.lo.s32 	%r4, %r3, %r27, %r28;
	or.b32  	%r5, %r28, %r26;
	setp.ne.s32 	%p1, %r5, 0;
	setp.eq.s64 	%p2, %rd8, 0;
	or.pred  	%p3, %p1, %p2;
	@%p3 bra 	$L__BB0_2;
	cvta.to.global.u64 	%rd13, %rd8;
	// begin inline asm
	mov.u64 	%rd12, %clock64;
	// end inline asm
	mov.u32 	%r29, %nctaid.x;
	mad.lo.s32 	%r30, %r1, %r29, %r3;
	mul.wide.u32 	%rd14, %r30, 8;
	add.s64 	%rd15, %rd13, %rd14;
	st.global.u64 	[%rd15], %rd12;
$L__BB0_2:
	setp.ge.s32 	%p4, %r2, %r22;
	setp.ge.s32 	%p5, %r4, %r23;
	or.pred  	%p6, %p4, %p5;
	@%p6 bra 	$L__BB0_16;
	setp.lt.s32 	%p7, %r24, 1;
	mov.f32 	%f67, 0f00000000;
	@%p7 bra 	$L__BB0_15;
	mul.lo.s32 	%r6, %r24, %r2;
	and.b32  	%r7, %r24, 7;
	setp.lt.u32 	%p8, %r24, 8;
	mov.f32 	%f67, 0f00000000;
	mov.b32 	%r45, 0;
	@%p8 bra 	$L__BB0_7;
	and.b32  	%r45, %r24, 2147483640;
	neg.s32 	%r43, %r45;
	shl.b32 	%r10, %r23, 3;
	mul.wide.u32 	%rd16, %r6, 4;
	add.s64 	%rd17, %rd16, %rd2;
	add.s64 	%rd67, %rd17, 16;
	mov.f32 	%f67, 0f00000000;
	mul.wide.s32 	%rd20, %r23, 4;
	mov.u32 	%r42, %r4;
$L__BB0_6:
	.pragma "nounroll";
	ld.global.f32 	%f17, [%rd67+-16];
	mul.wide.s32 	%rd18, %r42, 4;
	add.s64 	%rd19, %rd1, %rd18;
	ld.global.f32 	%f18, [%rd19];
	fma.rn.f32 	%f19, %f17, %f18, %f67;
	ld.global.f32 	%f20, [%rd67+-12];
	add.s64 	%rd21, %rd19, %rd20;
	ld.global.f32 	%f21, [%rd21];
	fma.rn.f32 	%f22, %f20, %f21, %f19;
	ld.global.f32 	%f23, [%rd67+-8];
	add.s64 	%rd22, %rd21, %rd20;
	ld.global.f32 	%f24, [%rd22];
	fma.rn.f32 	%f25, %f23, %f24, %f22;
	ld.global.f32 	%f26, [%rd67+-4];
	add.s64 	%rd23, %rd22, %rd20;
	ld.global.f32 	%f27, [%rd23];
	fma.rn.f32 	%f28, %f26, %f27, %f25;
	ld.global.f32 	%f29, [%rd67];
	add.s64 	%rd24, %rd23, %rd20;
	ld.global.f32 	%f30, [%rd24];
	fma.rn.f32 	%f31, %f29, %f30, %f28;
	ld.global.f32 	%f32, [%rd67+4];
	add.s64 	%rd25, %rd24, %rd20;
	ld.global.f32 	%f33, [%rd25];
	fma.rn.f32 	%f34, %f32, %f33, %f31;
	ld.global.f32 	%f35, [%rd67+8];
	add.s64 	%rd26, %rd25, %rd20;
	ld.global.f32 	%f36, [%rd26];
	fma.rn.f32 	%f37, %f35, %f36, %f34;
	ld.global.f32 	%f38, [%rd67+12];
	add.s64 	%rd27, %rd26, %rd20;
	ld.global.f32 	%f39, [%rd27];
	fma.rn.f32 	%f67, %f38, %f39, %f37;
	add.s32 	%r43, %r43, 8;
	add.s32 	%r42, %r42, %r10;
	add.s64 	%rd67, %rd67, 32;
	setp.ne.s32 	%p9, %r43, 0;
	@%p9 bra 	$L__BB0_6;
$L__BB0_7:
	setp.eq.s32 	%p10, %r7, 0;
	@%p10 bra 	$L__BB0_15;
	and.b32  	%r16, %r24, 3;
	setp.lt.u32 	%p11, %r7, 4;
	@%p11 bra 	$L__BB0_10;
	add.s32 	%r32, %r45, %r6;
	mul.wide.u32 	%rd28, %r32, 4;
	add.s64 	%rd29, %rd2, %rd28;
	ld.global.f32 	%f41, [%rd29];
	mad.lo.s32 	%r33, %r45, %r23, %r4;
	mul.wide.s32 	%rd30, %r33, 4;
	add.s64 	%rd31, %rd1, %rd30;
	ld.global.f32 	%f42, [%rd31];
	fma.rn.f32 	%f43, %f41, %f42, %f67;
	cvt.u64.u32 	%rd32, %r6;
	cvt.u64.u32 	%rd33, %r45;
	add.s64 	%rd34, %rd33, %rd32;
	shl.b64 	%rd35, %rd34, 2;
	add.s64 	%rd36, %rd2, %rd35;
	ld.global.f32 	%f44, [%rd36+4];
	mul.wide.s32 	%rd37, %r23, 4;
	add.s64 	%rd38, %rd31, %rd37;
	ld.global.f32 	%f45, [%rd38];
	fma.rn.f32 	%f46, %f44, %f45, %f43;
	ld.global.f32 	%f47, [%rd36+8];
	add.s64 	%rd39, %rd38, %rd37;
	ld.global.f32 	%f48, [%rd39];
	fma.rn.f32 	%f49, %f47, %f48, %f46;
	ld.global.f32 	%f50, [%rd36+12];
	add.s64 	%rd40, %rd39, %rd37;
	ld.global.f32 	%f51, [%rd40];
	fma.rn.f32 	%f67, %f50, %f51, %f49;
	add.s32 	%r45, %r45, 4;
$L__BB0_10:
	setp.eq.s32 	%p12, %r16, 0;
	@%p12 bra 	$L__BB0_15;
	setp.eq.s32 	%p13, %r16, 1;
	@%p13 bra 	$L__BB0_13;
	add.s32 	%r34, %r45, %r6;
	mul.wide.u32 	%rd41, %r34, 4;
	add.s64 	%rd42, %rd2, %rd41;
	ld.global.f32 	%f53, [%rd42];
	mad.lo.s32 	%r35, %r45, %r23, %r4;
	mul.wide.s32 	%rd43, %r35, 4;
	add.s64 	%rd44, %rd1, %rd43;
	ld.global.f32 	%f54, [%rd44];
	fma.rn.f32 	%f55, %f53, %f54, %f67;
	cvt.u64.u32 	%rd45, %r6;
	cvt.u64.u32 	%rd46, %r45;
	add.s64 	%rd47, %rd46, %rd45;
	shl.b64 	%rd48, %rd47, 2;
	add.s64 	%rd49, %rd2, %rd48;
	ld.global.f32 	%f56, [%rd49+4];
	mul.wide.s32 	%rd50, %r23, 4;
	add.s64 	%rd51, %rd44, %rd50;
	ld.global.f32 	%f57, [%rd51];
	fma.rn.f32 	%f67, %f56, %f57, %f55;
	add.s32 	%r45, %r45, 2;
$L__BB0_13:
	and.b32  	%r36, %r24, 1;
	setp.eq.b32 	%p14, %r36, 1;
	not.pred 	%p15, %p14;
	@%p15 bra 	$L__BB0_15;
	add.s32 	%r37, %r45, %r6;
	mul.wide.u32 	%rd52, %r37, 4;
	add.s64 	%rd53, %rd2, %rd52;
	ld.global.f32 	%f58, [%rd53];
	mad.lo.s32 	%r38, %r45, %r23, %r4;
	mul.wide.s32 	%rd54, %r38, 4;
	add.s64 	%rd55, %rd1, %rd54;
	ld.global.f32 	%f59, [%rd55];
	fma.rn.f32 	%f67, %f58, %f59, %f67;
$L__BB0_15:
	ld.param.u64 	%rd66, [_Z11gemm_kernelPKfS0_PfiiiPiPmS3__param_2];
	mad.lo.s32 	%r39, %r23, %r2, %r4;
	cvta.to.global.u64 	%rd56, %rd66;
	mul.wide.s32 	%rd57, %r39, 4;
	add.s64 	%rd58, %rd56, %rd57;
	st.global.f32 	[%rd58], %f67;
$L__BB0_16:
	setp.ne.s32 	%p16, %r5, 0;
	@%p16 bra 	$L__BB0_19;
	// begin inline asm
	mov.u32 %r40, %smid;
	// end inline asm
	mov.u32 	%r41, %nctaid.x;
	mad.lo.s32 	%r21, %r1, %r41, %r3;
	cvta.to.global.u64 	%rd59, %rd7;
	mul.wide.u32 	%rd60, %r21, 4;
	add.s64 	%rd61, %rd59, %rd60;
	st.global.u32 	[%rd61], %r40;
	setp.eq.s64 	%p17, %rd9, 0;
	@%p17 bra 	$L__BB0_19;
	// begin inline asm
	mov.u64 	%rd62, %clock64;
	// end inline asm
	cvta.to.global.u64 	%rd63, %rd9;
	mul.wide.u32 	%rd64, %r21, 8;
	add.s64 	%rd65, %rd63, %rd64;
	st.global.u64 	[%rd65], %rd62;
$L__BB0_19:
	ret;

}
	// .globl	_Z13vecadd_kernelPKfS0_PfiPiPmS3_
.visible .entry _Z13vecadd_kernelPKfS0_PfiPiPmS3_(
	.param .u64 .ptr .align 1 _Z13vecadd_kernelPKfS0_PfiPiPmS3__param_0,
	.param .u64 .ptr .align 1 _Z13vecadd_kernelPKfS0_PfiPiPmS3__param_1,
	.param .u64 .ptr .align 1 _Z13vecadd_kernelPKfS0_PfiPiPmS3__param_2,
	.param .u32 _Z13vecadd_kernelPKfS0_PfiPiPmS3__param_3,
	.param .u64 .ptr .align 1 _Z13vecadd_kernelPKfS0_PfiPiPmS3__param_4,
	.param .u64 .ptr .align 1 _Z13vecadd_kernelPKfS0_PfiPiPmS3__param_5,
	.param .u64 .ptr .align 1 _Z13vecadd_kernelPKfS0_PfiPiPmS3__param_6
)
{
	.reg .pred 	%p<7>;
	.reg .b32 	%r<7>;
	.reg .b32 	%f<4>;
	.reg .b64 	%rd<25>;

	ld.param.u64 	%rd1, [_Z13vecadd_kernelPKfS0_PfiPiPmS3__param_0];
	ld.param.u64 	%rd2, [_Z13vecadd_kernelPKfS0_PfiPiPmS3__param_1];
	ld.param.u64 	%rd3, [_Z13vecadd_kernelPKfS0_PfiPiPmS3__param_2];
	ld.param.u32 	%r4, [_Z13vecadd_kernelPKfS0_PfiPiPmS3__param_3];
	ld.param.u64 	%rd4, [_Z13vecadd_kernelPKfS0_PfiPiPmS3__param_4];
	ld.param.u64 	%rd5, [_Z13vecadd_kernelPKfS0_PfiPiPmS3__param_5];
	ld.param.u64 	%rd6, [_Z13vecadd_kernelPKfS0_PfiPiPmS3__param_6];
	mov.u32 	%r1, %ctaid.x;
	mov.u32 	%r5, %ntid.x;
	mov.u32 	%r2, %tid.x;
	mad.lo.s32 	%r3, %r1, %r5, %r2;
	setp.ne.s32 	%p1, %r2, 0;
	setp.eq.s64 	%p2, %rd5, 0;
	or.pred  	%p3, %p1, %p2;
	@%p3 bra 	$L__BB1_2;
	cvta.to.global.u64 	%rd8, %rd5;
	// begin inline asm
	mov.u64 	%rd7, %clock64;
	// end inline asm
	mul.wide.u32 	%rd9, %r1, 8;
	add.s64 	%rd10, %rd8, %rd9;
	st.global.u64 	[%rd10], %rd7;
$L__BB1_2:
	setp.ge.s32 	%p4, %r3, %r4;
	@%p4 bra 	$L__BB1_4;
	cvta.to.global.u64 	%rd11, %rd1;
	mul.wide.s32 	%rd12, %r3, 4;
	add.s64 	%rd13, %rd11, %rd12;
	ld.global.f32 	%f1, [%rd13];
	cvta.to.global.u64 	%rd14, %rd2;
	add.s64 	%rd15, %rd14, %rd12;
	ld.global.f32 	%f2, [%rd15];
	add.f32 	%f3, %f1, %f2;
	cvta.to.global.u64 	%rd16, %rd3;
	add.s64 	%rd17, %rd16, %rd12;
	st.global.f32 	[%rd17], %f3;
$L__BB1_4:
	setp.ne.s32 	%p5, %r2, 0;
	@%p5 bra 	$L__BB1_7;
	// begin inline asm
	mov.u32 %r6, %smid;
	// end inline asm
	cvta.to.global.u64 	%rd18, %rd4;
	mul.wide.u32 	%rd19, %r1, 4;
	add.s64 	%rd20, %rd18, %rd19;
	st.global.u32 	[%rd20], %r6;
	setp.eq.s64 	%p6, %rd6, 0;
	@%p6 bra 	$L__BB1_7;
	// begin inline asm
	mov.u64 	%rd21, %clock64;
	// end inline asm
	cvta.to.global.u64 	%rd22, %rd6;
	mul.wide.u32 	%rd23, %r1, 8;
	add.s64 	%rd24, %rd22, %rd23;
	st.global.u64 	[%rd24], %rd21;
$L__BB1_7:
	ret;

}


// ===== COMPILED SASS (sm_100) =====

	.target	sm_100

	.elftype	@"ET_EXEC"


//--------------------- .note.nv.tkinfo           --------------------------
	.section	.note.nv.tkinfo,"",@"SHT_NOTE"
	.sectionflags	@"SHF_NOTE_NV_TKINFO"
	.tkinfo
        /*0018*/ 	.word	0x00000002
        /*0030*/ 	.string	""
        /*0030*/ 	.string	"ptxas"
        /*0030*/ 	.string	"Cuda compilation tools, release 13.0, V13.0.88"
        /*0030*/ 	.string	"Build cuda_13.0.r13.0/compiler.36424714_0"
        /*0030*/ 	.string	"-arch sm_100 -m 64 "



//--------------------- .note.nv.cuinfo           --------------------------
	.section	.note.nv.cuinfo,"",@"SHT_NOTE"
	.sectionflags	@"SHF_NOTE_NV_CUINFO"
        /*0018*/ 	.short	0x0002
        /*001a*/ 	.short	0x0064
        /*001c*/ 	.short	0x0082
	.zero		2


//--------------------- .nv.info                  --------------------------
	.section	.nv.info,"",@"SHT_CUDA_INFO"
	.align	4


	//----- nvinfo : EIATTR_REGCOUNT
	.align		4
        /*0000*/ 	.byte	0x04, 0x2f
        /*0002*/ 	.short	(.L_1 - .L_0)
	.align		4
.L_0:
        /*0004*/ 	.word	index@(_Z11gemm_kernelPKfS0_PfiiiPiPmS3_)
        /*0008*/ 	.word	0x00000020


	//----- nvinfo : EIATTR_FRAME_SIZE
	.align		4
.L_1:
        /*000c*/ 	.byte	0x04, 0x11
        /*000e*/ 	.short	(.L_3 - .L_2)
	.align		4
.L_2:
        /*0010*/ 	.word	index@(_Z11gemm_kernelPKfS0_PfiiiPiPmS3_)
        /*0014*/ 	.word	0x00000000


	//----- nvinfo : EIATTR_REGCOUNT
	.align		4
.L_3:
        /*0018*/ 	.byte	0x04, 0x2f
        /*001a*/ 	.short	(.L_5 - .L_4)
	.align		4
.L_4:
        /*001c*/ 	.word	index@(_Z13vecadd_kernelPKfS0_PfiPiPmS3_)
        /*0020*/ 	.word	0x0000000c


	//----- nvinfo : EIATTR_FRAME_SIZE
	.align		4
.L_5:
        /*0024*/ 	.byte	0x04, 0x11
        /*0026*/ 	.short	(.L_7 - .L_6)
	.align		4
.L_6:
        /*0028*/ 	.word	index@(_Z13vecadd_kernelPKfS0_PfiPiPmS3_)
        /*002c*/ 	.word	0x00000000


	//----- nvinfo : EIATTR_MIN_STACK_SIZE
	.align		4
.L_7:
        /*0030*/ 	.byte	0x04, 0x12
        /*0032*/ 	.short	(.L_9 - .L_8)
	.align		4
.L_8:
        /*0034*/ 	.word	index@(_Z13vecadd_kernelPKfS0_PfiPiPmS3_)
        /*0038*/ 	.word	0x00000000


	//----- nvinfo : EIATTR_MIN_STACK_SIZE
	.align		4
.L_9:
        /*003c*/ 	.byte	0x04, 0x12
        /*003e*/ 	.short	(.L_11 - .L_10)
	.align		4
.L_10:
        /*0040*/ 	.word	index@(_Z11gemm_kernelPKfS0_PfiiiPiPmS3_)
        /*0044*/ 	.word	0x00000000
.L_11:


//--------------------- .nv.compat                --------------------------
	.section	.nv.compat,"",@"SHT_CUDA_COMPAT_INFO"
	.align	4
        /*0000*/ 	.byte	0x02, 0x09, 0x00, 0x00, 0x02, 0x02, 0x01, 0x00, 0x02, 0x05, 0x05, 0x00, 0x03, 0x07, 0x01, 0x01
        /*0010*/ 	.byte	0x02, 0x03, 0x00, 0x00, 0x02, 0x06, 0x01, 0x00, 0x04, 0x0b, 0x08, 0x00, 0x09, 0x00, 0x00, 0x00
        /*0020*/ 	.byte	0x00, 0x00, 0x00, 0x00


//--------------------- .nv.info._Z13vecadd_kernelPKfS0_PfiPiPmS3_ --------------------------
	.section	.nv.info._Z13vecadd_kernelPKfS0_PfiPiPmS3_,"",@"SHT_CUDA_INFO"
	.sectionflags	@""
	.align	4


	//----- nvinfo : EIATTR_CUDA_API_VERSION
	.align		4
        /*0000*/ 	.byte	0x04, 0x37
        /*0002*/ 	.short	(.L_13 - .L_12)
.L_12:
        /*0004*/ 	.word	0x00000082


	//----- nvinfo : EIATTR_KPARAM_INFO
	.align		4
.L_13:
        /*0008*/ 	.byte	0x04, 0x17
        /*000a*/ 	.short	(.L_15 - .L_14)
.L_14:
        /*000c*/ 	.word	0x00000000
        /*0010*/ 	.short	0x0006
        /*0012*/ 	.short	0x0030
        /*0014*/ 	.byte	0x00, 0xf5, 0x21, 0x00


	//----- nvinfo : EIATTR_KPARAM_INFO
	.align		4
.L_15:
        /*0018*/ 	.byte	0x04, 0x17
        /*001a*/ 	.short	(.L_17 - .L_16)
.L_16:
        /*001c*/ 	.word	0x00000000
        /*0020*/ 	.short	0x0005
        /*0022*/ 	.short	0x0028
        /*0024*/ 	.byte	0x00, 0xf5, 0x21, 0x00


	//----- nvinfo : EIATTR_KPARAM_INFO
	.align		4
.L_17:
        /*0028*/ 	.byte	0x04, 0x17
        /*002a*/ 	.short	(.L_19 - .L_18)
.L_18:
        /*002c*/ 	.word	0x00000000
        /*0030*/ 	.short	0x0004
        /*0032*/ 	.short	0x0020
        /*0034*/ 	.byte	0x00, 0xf5, 0x21, 0x00


	//----- nvinfo : EIATTR_KPARAM_INFO
	.align		4
.L_19:
        /*0038*/ 	.byte	0x04, 0x17
        /*003a*/ 	.short	(.L_21 - .L_20)
.L_20:
        /*003c*/ 	.word	0x00000000
        /*0040*/ 	.short	0x0003
        /*0042*/ 	.short	0x0018
        /*0044*/ 	.byte	0x00, 0xf0, 0x11, 0x00


	//----- nvinfo : EIATTR_KPARAM_INFO
	.align		4
.L_21:
        /*0048*/ 	.byte	0x04, 0x17
        /*004a*/ 	.short	(.L_23 - .L_22)
.L_22:
        /*004c*/ 	.word	0x00000000
        /*0050*/ 	.short	0x0002
        /*0052*/ 	.short	0x0010
        /*0054*/ 	.byte	0x00, 0xf5, 0x21, 0x00


	//----- nvinfo : EIATTR_KPARAM_INFO
	.align		4
.L_23:
        /*0058*/ 	.byte	0x04, 0x17
        /*005a*/ 	.short	(.L_25 - .L_24)
.L_24:
        /*005c*/ 	.word	0x00000000
        /*0060*/ 	.short	0x0001
        /*0062*/ 	.short	0x0008
        /*0064*/ 	.byte	0x00, 0xf5, 0x21, 0x00


	//----- nvinfo : EIATTR_KPARAM_INFO
	.align		4
.L_25:
        /*0068*/ 	.byte	0x04, 0x17
        /*006a*/ 	.short	(.L_27 - .L_26)
.L_26:
        /*006c*/ 	.word	0x00000000
        /*0070*/ 	.short	0x0000
        /*0072*/ 	.short	0x0000
        /*0074*/ 	.byte	0x00, 0xf5, 0x21, 0x00


	//----- nvinfo : EIATTR_SPARSE_MMA_MASK
	.align		4
.L_27:
        /*0078*/ 	.byte	0x03, 0x50
        /*007a*/ 	.short	0x0000


	//----- nvinfo : EIATTR_MAXREG_COUNT
	.align		4
        /*007c*/ 	.byte	0x03, 0x1b
        /*007e*/ 	.short	0x00ff


	//----- nvinfo : EIATTR_MERCURY_ISA_VERSION
	.align		4
        /*0080*/ 	.byte	0x03, 0x5f
        /*0082*/ 	.short	0x0101


	//----- nvinfo : EIATTR_VRC_CTA_INIT_COUNT
	.align		4
        /*0084*/ 	.byte	0x02, 0x4a
	.zero		1
	.zero		1


	//----- nvinfo : EIATTR_EXIT_INSTR_OFFSETS
	.align		4
        /*0088*/ 	.byte	0x04, 0x1c
        /*008a*/ 	.short	(.L_29 - .L_28)


	//   ....[0]....
.L_28:
        /*008c*/ 	.word	0x000001e0


	//   ....[1]....
        /*0090*/ 	.word	0x00000260


	//   ....[2]....
        /*0094*/ 	.word	0x000002b0


	//----- nvinfo : EIATTR_CRS_STACK_SIZE
	.align		4
.L_29:
        /*0098*/ 	.byte	0x04, 0x1e
        /*009a*/ 	.short	(.L_31 - .L_30)
.L_30:
        /*009c*/ 	.word	0x00000000


	//----- nvinfo : EIATTR_CBANK_PARAM_SIZE
	.align		4
.L_31:
        /*00a0*/ 	.byte	0x03, 0x19
        /*00a2*/ 	.short	0x0038


	//----- nvinfo : EIATTR_PARAM_CBANK
	.align		4
        /*00a4*/ 	.byte	0x04, 0x0a
        /*00a6*/ 	.short	(.L_33 - .L_32)
	.align		4
.L_32:
        /*00a8*/ 	.word	index@(.nv.constant0._Z13vecadd_kernelPKfS0_PfiPiPmS3_)
        /*00ac*/ 	.short	0x0380
        /*00ae*/ 	.short	0x0038


	//----- nvinfo : EIATTR_SW_WAR
	.align		4
.L_33:
        /*00b0*/ 	.byte	0x04, 0x36
        /*00b2*/ 	.short	(.L_35 - .L_34)
.L_34:
        /*00b4*/ 	.word	0x00000008
.L_35:


//--------------------- .nv.info._Z11gemm_kernelPKfS0_PfiiiPiPmS3_ --------------------------
	.section	.nv.info._Z11gemm_kernelPKfS0_PfiiiPiPmS3_,"",@"SHT_CUDA_INFO"
	.sectionflags	@""
	.align	4


	//----- nvinfo : EIATTR_CUDA_API_VERSION
	.align		4
        /*0000*/ 	.byte	0x04, 0x37
        /*0002*/ 	.short	(.L_37 - .L_36)
.L_36:
        /*0004*/ 	.word	0x00000082


	//----- nvinfo : EIATTR_KPARAM_INFO
	.align		4
.L_37:
        /*0008*/ 	.byte	0x04, 0x17
        /*000a*/ 	.short	(.L_39 - .L_38)
.L_38:
        /*000c*/ 	.word	0x00000000
        /*0010*/ 	.short	0x0008
        /*0012*/ 	.short	0x0038
        /*0014*/ 	.byte	0x00, 0xf5, 0x21, 0x00


	//----- nvinfo : EIATTR_KPARAM_INFO
	.align		4
.L_39:
        /*0018*/ 	.byte	0x04, 0x17
        /*001a*/ 	.short	(.L_41 - .L_40)
.L_40:
        /*001c*/ 	.word	0x00000000
        /*0020*/ 	.short	0x0007
        /*0022*/ 	.short	0x0030
        /*0024*/ 	.byte	0x00, 0xf5, 0x21, 0x00


	//----- nvinfo : EIATTR_KPARAM_INFO
	.align		4
.L_41:
        /*0028*/ 	.byte	0x04, 0x17
        /*002a*/ 	.short	(.L_43 - .L_42)
.L_42:
        /*002c*/ 	.word	0x00000000
        /*0030*/ 	.short	0x0006
        /*0032*/ 	.short	0x0028
        /*0034*/ 	.byte	0x00, 0xf5, 0x21, 0x00


	//----- nvinfo : EIATTR_KPARAM_INFO
	.align		4
.L_43:
        /*0038*/ 	.byte	0x04, 0x17
        /*003a*/ 	.short	(.L_45 - .L_44)
.L_44:
        /*003c*/ 	.word	0x00000000
        /*0040*/ 	.short	0x0005
        /*0042*/ 	.short	0x0020
        /*0044*/ 	.byte	0x00, 0xf0, 0x11, 0x00


	//----- nvinfo : EIATTR_KPARAM_INFO
	.align		4
.L_45:
        /*0048*/ 	.byte	0x04, 0x17
        /*004a*/ 	.short	(.L_47 - .L_46)
.L_46:
        /*004c*/ 	.word	0x00000000
        /*0050*/ 	.short	0x0004
        /*0052*/ 	.short	0x001c
        /*0054*/ 	.byte	0x00, 0xf0, 0x11, 0x00


	//----- nvinfo : EIATTR_KPARAM_INFO
	.align		4
.L_47:
        /*0058*/ 	.byte	0x04, 0x17
        /*005a*/ 	.short	(.L_49 - .L_48)
.L_48:
        /*005c*/ 	.word	0x00000000
        /*0060*/ 	.short	0x0003
        /*0062*/ 	.short	0x0018
        /*0064*/ 	.byte	0x00, 0xf0, 0x11, 0x00


	//----- nvinfo : EIATTR_KPARAM_INFO
	.align		4
.L_49:
        /*0068*/ 	.byte	0x04, 0x17
        /*006a*/ 	.short	(.L_51 - .L_50)
.L_50:
        /*006c*/ 	.word	0x00000000
        /*0070*/ 	.short	0x0002
        /*0072*/ 	.short	0x0010
        /*0074*/ 	.byte	0x00, 0xf5, 0x21, 0x00


	//----- nvinfo : EIATTR_KPARAM_INFO
	.align		4
.L_51:
        /*0078*/ 	.byte	0x04, 0x17
        /*007a*/ 	.short	(.L_53 - .L_52)
.L_52:
        /*007c*/ 	.word	0x00000000
        /*0080*/ 	.short	0x0001
        /*0082*/ 	.short	0x0008
        /*0084*/ 	.byte	0x00, 0xf5, 0x21, 0x00


	//----- nvinfo : EIATTR_KPARAM_INFO
	.align		4
.L_53:
        /*0088*/ 	.byte	0x04, 0x17
        /*008a*/ 	.short	(.L_55 - .L_54)
.L_54:
        /*008c*/ 	.word	0x00000000
        /*0090*/ 	.short	0x0000
        /*0092*/ 	.short	0x0000
        /*0094*/ 	.byte	0x00, 0xf5, 0x21, 0x00


	//----- nvinfo : EIATTR_SPARSE_MMA_MASK
	.align		4
.L_55:
        /*0098*/ 	.byte	0x03, 0x50
        /*009a*/ 	.short	0x0000


	//----- nvinfo : EIATTR_MAXREG_COUNT
	.align		4
        /*009c*/ 	.byte	0x03, 0x1b
        /*009e*/ 	.short	0x00ff


	//----- nvinfo : EIATTR_MERCURY_ISA_VERSION
	.align		4
        /*00a0*/ 	.byte	0x03, 0x5f
        /*00a2*/ 	.short	0x0101


	//----- nvinfo : EIATTR_VRC_CTA_INIT_COUNT
	.align		4
        /*00a4*/ 	.byte	0x02, 0x4a
	.zero		1
	.zero		1


	//----- nvinfo : EIATTR_EXIT_INSTR_OFFSETS
	.align		4
        /*00a8*/ 	.byte	0x04, 0x1c
        /*00aa*/ 	.short	(.L_57 - .L_56)


	//   ....[0]....
.L_56:
        /*00ac*/ 	.word	0x000009b0


	//   ....[1]....
        /*00b0*/ 	.word	0x00000a50


	//   ....[2]....
        /*00b4*/ 	.word	0x00000aa0


	//----- nvinfo : EIATTR_CRS_STACK_SIZE
	.align		4
.L_57:
        /*00b8*/ 	.byte	0x04, 0x1e
        /*00ba*/ 	.short	(.L_59 - .L_58)
.L_58:
        /*00bc*/ 	.word	0x00000000


	//----- nvinfo : EIATTR_CBANK_PARAM_SIZE
	.align		4
.L_59:
        /*00c0*/ 	.byte	0x03, 0x19
        /*00c2*/ 	.short	0x0040


	//----- nvinfo : EIATTR_PARAM_CBANK
	.align		4
        /*00c4*/ 	.byte	0x04, 0x0a
        /*00c6*/ 	.short	(.L_61 - .L_60)
	.align		4
.L_60:
        /*00c8*/ 	.word	index@(.nv.constant0._Z11gemm_kernelPKfS0_PfiiiPiPmS3_)
        /*00cc*/ 	.short	0x0380
        /*00ce*/ 	.short	0x0040


	//----- nvinfo : EIATTR_SW_WAR
	.align		4
.L_61:
        /*00d0*/ 	.byte	0x04, 0x36
        /*00d2*/ 	.short	(.L_63 - .L_62)
.L_62:
        /*00d4*/ 	.word	0x00000008
.L_63:


//--------------------- .nv.callgraph             --------------------------
	.section	.nv.callgraph,"",@"SHT_CUDA_CALLGRAPH"
	.align	4
	.sectionentsize	8
	.align		4
        /*0000*/ 	.word	0x00000000
	.align		4
        /*0004*/ 	.word	0xffffffff
	.align		4
        /*0008*/ 	.word	0x00000000
	.align		4
        /*000c*/ 	.word	0xfffffffe
	.align		4
        /*0010*/ 	.word	0x00000000
	.align		4
        /*0014*/ 	.word	0xfffffffd
	.align		4
        /*0018*/ 	.word	0x00000000
	.align		4
        /*001c*/ 	.word	0xfffffffc


//--------------------- .text._Z13vecadd_kernelPKfS0_PfiPiPmS3_ --------------------------
	.section	.text._Z13vecadd_kernelPKfS0_PfiPiPmS3_,"ax",@progbits
	.align	128
        .global         _Z13vecadd_kernelPKfS0_PfiPiPmS3_
        .type           _Z13vecadd_kernelPKfS0_PfiPiPmS3_,@function
        .size           _Z13vecadd_kernelPKfS0_PfiPiPmS3_,(.L_x_10 - _Z13vecadd_kernelPKfS0_PfiPiPmS3_)
        .other          _Z13vecadd_kernelPKfS0_PfiPiPmS3_,@"STO_CUDA_ENTRY STV_DEFAULT"
_Z13vecadd_kernelPKfS0_PfiPiPmS3_:
.text._Z13vecadd_kernelPKfS0_PfiPiPmS3_:
[----:B------:R-:W-:Y:S01]  /*0000*/  LDC R1, c[0x0][0x37c] ;  /* 0x0000df00ff017b82 */ /* 0x000fe20000000800 */
[----:B------:R-:W0:Y:S01]  /*0010*/  S2R R7, SR_TID.X ;  /* 0x0000000000077919 */ /* 0x000e220000002100 */
[----:B------:R-:W1:Y:S01]  /*0020*/  LDCU.64 UR8, c[0x0][0x3a8] ;  /* 0x00007500ff0877ac */ /* 0x000e620008000a00 */
[----:B------:R-:W2:Y:S01]  /*0030*/  S2R R0, SR_CTAID.X ;  /* 0x0000000000007919 */ /* 0x000ea20000002500 */
[----:B------:R-:W2:Y:S01]  /*0040*/  LDCU UR6, c[0x0][0x360] ;  /* 0x00006c00ff0677ac */ /* 0x000ea20008000800 */
[----:B------:R-:W3:Y:S01]  /*0050*/  LDCU.64 UR4, c[0x0][0x358] ;  /* 0x00006b00ff0477ac */ /* 0x000ee20008000a00 */
[----:B-1----:R-:W-:-:S04]  /*0060*/  ISETP.NE.U32.AND P0, PT, RZ, UR8, PT ;  /* 0x00000008ff007c0c */ /* 0x002fc8000bf05070 */
[----:B------:R-:W-:-:S04]  /*0070*/  ISETP.NE.AND.EX P0, PT, RZ, UR9, PT, P0 ;  /* 0x00000009ff007c0c */ /* 0x000fc8000bf05300 */
[----:B0-----:R-:W-:Y:S01]  /*0080*/  ISETP.NE.OR P0, PT, R7, RZ, !P0 ;  /* 0x000000ff0700720c */ /* 0x001fe20004705670 */
[----:B--2---:R-:W-:-:S12]  /*0090*/  IMAD R9, R0, UR6, R7 ;  /* 0x0000000600097c24 */ /* 0x004fd8000f8e0207 */
[----:B------:R-:W-:Y:S01]  /*00a0*/  @!P0 CS2R R4, SR_CLOCKLO ;  /* 0x0000000000048805 */ /* 0x000fe20000015000 */
[----:B------:R-:W0:Y:S01]  /*00b0*/  @!P0 LDC.64 R2, c[0x0][0x3a8] ;  /* 0x0000ea00ff028b82 */ /* 0x000e220000000a00 */
[----:B------:R-:W1:Y:S01]  /*00c0*/  LDCU UR6, c[0x0][0x398] ;  /* 0x00007300ff0677ac */ /* 0x000e620008000800 */
[----:B------:R-:W-:Y:S01]  /*00d0*/  BSSY.RECONVERGENT B0, `(.L_x_0) ;  /* 0x0000010000007945 */ /* 0x000fe20003800200 */
[----:B------:R-:W-:Y:S02]  /*00e0*/  ISETP.NE.AND P2, PT, R7, RZ, PT ;  /* 0x000000ff0700720c */ /* 0x000fe40003f45270 */
[----:B-1----:R-:W-:Y:S01]  /*00f0*/  ISETP.GE.AND P1, PT, R9, UR6, PT ;  /* 0x0000000609007c0c */ /* 0x002fe2000bf26270 */
[----:B0-----:R-:W-:-:S05]  /*0100*/  @!P0 IMAD.WIDE.U32 R2, R0, 0x8, R2 ;  /* 0x0000000800028825 */ /* 0x001fca00078e0002 */
[----:B---3--:R0:W-:Y:S07]  /*0110*/  @!P0 STG.E.64 desc[UR4][R2.64], R4 ;  /* 0x0000000402008986 */ /* 0x0081ee000c101b04 */
[----:B------:R-:W-:Y:S05]  /*0120*/  @P1 BRA `(.L_x_1) ;  /* 0x0000000000281947 */ /* 0x000fea0003800000 */
[----:B0-----:R-:W0:Y:S08]  /*0130*/  LDC.64 R2, c[0x0][0x380] ;  /* 0x0000e000ff027b82 */ /* 0x001e300000000a00 */
[----:B------:R-:W1:Y:S08]  /*0140*/  LDC.64 R4, c[0x0][0x388] ;  /* 0x0000e200ff047b82 */ /* 0x000e700000000a00 */
[----:B------:R-:W2:Y:S01]  /*0150*/  LDC.64 R6, c[0x0][0x390] ;  /* 0x0000e400ff067b82 */ /* 0x000ea20000000a00 */
[----:B0-----:R-:W-:-:S06]  /*0160*/  IMAD.WIDE R2, R9, 0x4, R2 ;  /* 0x0000000409027825 */ /* 0x001fcc00078e0202 */
[----:B------:R-:W3:Y:S01]  /*0170*/  LDG.E R2, desc[UR4][R2.64] ;  /* 0x0000000402027981 */ /* 0x000ee2000c1e1900 */
[----:B-1----:R-:W-:-:S06]  /*0180*/  IMAD.WIDE R4, R9, 0x4, R4 ;  /* 0x0000000409047825 */ /* 0x002fcc00078e0204 */
[----:B------:R-:W3:Y:S01]  /*0190*/  LDG.E R5, desc[UR4][R4.64] ;  /* 0x0000000404057981 */ /* 0x000ee2000c1e1900 */
[----:B--2---:R-:W-:-:S04]  /*01a0*/  IMAD.WIDE R6, R9, 0x4, R6 ;  /* 0x0000000409067825 */ /* 0x004fc800078e0206 */
[----:B---3--:R-:W-:-:S05]  /*01b0*/  FADD R9, R2, R5 ;  /* 0x0000000502097221 */ /* 0x008fca0000000000 */
[----:B------:R1:W-:Y:S02]  /*01c0*/  STG.E desc[UR4][R6.64], R9 ;  /* 0x0000000906007986 */ /* 0x0003e4000c101904 */
.L_x_1:
[----:B------:R-:W-:Y:S05]  /*01d0*/  BSYNC.RECONVERGENT B0 ;  /* 0x0000000000007941 */ /* 0x000fea0003800200 */
.L_x_0:
[----:B------:R-:W-:Y:S05]  /*01e0*/  @P2 EXIT ;  /* 0x000000000000294d */ /* 0x000fea0003800000 */
[----:B------:R-:W2:Y:S01]  /*01f0*/  LDCU.64 UR6, c[0x0][0x3b0] ;  /* 0x00007600ff0677ac */ /* 0x000ea20008000a00 */
[----:B0-----:R-:W0:Y:S01]  /*0200*/  S2R R5, SR_VIRTUALSMID ;  /* 0x0000000000057919 */ /* 0x001e220000004300 */
[----:B------:R-:W3:Y:S01]  /*0210*/  LDC.64 R2, c[0x0][0x3a0] ;  /* 0x0000e800ff027b82 */ /* 0x000ee20000000a00 */
[----:B--2---:R-:W-:-:S04]  /*0220*/  ISETP.NE.U32.AND P0, PT, RZ, UR6, PT ;  /* 0x00000006ff007c0c */ /* 0x004fc8000bf05070 */
[----:B------:R-:W-:Y:S01]  /*0230*/  ISETP.NE.AND.EX P0, PT, RZ, UR7, PT, P0 ;  /* 0x00000007ff007c0c */ /* 0x000fe2000bf05300 */
[----:B---3--:R-:W-:-:S05]  /*0240*/  IMAD.WIDE.U32 R2, R0, 0x4, R2 ;  /* 0x0000000400027825 */ /* 0x008fca00078e0002 */
[----:B0-----:R0:W-:Y:S07]  /*0250*/  STG.E desc[UR4][R2.64], R5 ;  /* 0x0000000502007986 */ /* 0x0011ee000c101904 */
[----:B------:R-:W-:Y:S05]  /*0260*/  @!P0 EXIT ;  /* 0x000000000000894d */ /* 0x000fea0003800000 */
[----:B0-----:R-:W-:Y:S01]  /*0270*/  CS2R R4, SR_CLOCKLO ;  /* 0x0000000000047805 */ /* 0x001fe20000015000 */
[----:B------:R-:W0:Y:S02]  /*0280*/  LDC.64 R2, c[0x0][0x3b0] ;  /* 0x0000ec00ff027b82 */ /* 0x000e240000000a00 */
[----:B0-----:R-:W-:-:S05]  /*0290*/  IMAD.WIDE.U32 R2, R0, 0x8, R2 ;  /* 0x0000000800027825 */ /* 0x001fca00078e0002 */
[----:B------:R-:W-:Y:S01]  /*02a0*/  STG.E.64 desc[UR4][R2.64], R4 ;  /* 0x0000000402007986 */ /* 0x000fe2000c101b04 */
[----:B------:R-:W-:Y:S05]  /*02b0*/  EXIT ;  /* 0x000000000000794d */ /* 0x000fea0003800000 */
.L_x_2:
[----:B------:R-:W-:-:S00]  /*02c0*/  BRA `(.L_x_2) ;  /* 0xfffffffc00fc7947 */ /* 0x000fc0000383ffff */
[----:B------:R-:W-:-:S00]  /*02d0*/  NOP ;  /* 0x0000000000007918 */ /* 0x000fc00000000000 */
        /* <DEDUP_REMOVED lines=10> */
.L_x_10:


//--------------------- .text._Z11gemm_kernelPKfS0_PfiiiPiPmS3_ --------------------------
	.section	.text._Z11gemm_kernelPKfS0_PfiiiPiPmS3_,"ax",@progbits
	.align	128
        .global         _Z11gemm_kernelPKfS0_PfiiiPiPmS3_
        .type           _Z11gemm_kernelPKfS0_PfiiiPiPmS3_,@function
        .size           _Z11gemm_kernelPKfS0_PfiiiPiPmS3_,(.L_x_11 - _Z11gemm_kernelPKfS0_PfiiiPiPmS3_)
        .other          _Z11gemm_kernelPKfS0_PfiiiPiPmS3_,@"STO_CUDA_ENTRY STV_DEFAULT"
_Z11gemm_kernelPKfS0_PfiiiPiPmS3_:
.text._Z11gemm_kernelPKfS0_PfiiiPiPmS3_:
[----:B------:R-:W-:Y:S01]  /*0000*/  LDC R1, c[0x0][0x37c] ;  /* 0x0000df00ff017b82 */ /* 0x000fe20000000800 */
[----:B------:R-:W0:Y:S07]  /*0010*/  S2R R3, SR_TID.Y ;  /* 0x0000000000037919 */ /* 0x000e2e0000002200 */
[----:B------:R-:W0:Y:S01]  /*0020*/  S2UR UR6, SR_CTAID.Y ;  /* 0x00000000000679c3 */ /* 0x000e220000002600 */
[----:B------:R-:W1:Y:S01]  /*0030*/  LDCU.64 UR8, c[0x0][0x3b0] ;  /* 0x00007600ff0877ac */ /* 0x000e620008000a00 */
[----:B------:R-:W2:Y:S01]  /*0040*/  S2R R22, SR_TID.X ;  /* 0x0000000000167919 */ /* 0x000ea20000002100 */
[----:B------:R-:W3:Y:S01]  /*0050*/  LDCU.64 UR4, c[0x0][0x358] ;  /* 0x00006b00ff0477ac */ /* 0x000ee20008000a00 */
[----:B------:R-:W4:Y:S04]  /*0060*/  S2R R18, SR_CTAID.X ;  /* 0x0000000000127919 */ /* 0x000f280000002500 */
[----:B------:R-:W0:Y:S01]  /*0070*/  LDC R20, c[0x0][0x364] ;  /* 0x0000d900ff147b82 */ /* 0x000e220000000800 */
[----:B------:R-:W4:Y:S01]  /*0080*/  LDCU UR7, c[0x0][0x360] ;  /* 0x00006c00ff0777ac */ /* 0x000f220008000800 */
[----:B-1----:R-:W-:Y:S01]  /*0090*/  ISETP.EQ.U32.AND P1, PT, RZ, UR8, PT ;  /* 0x00000008ff007c0c */ /* 0x002fe2000bf22070 */
[--C-:B0-----:R-:W-:Y:S01]  /*00a0*/  IMAD R20, R20, UR6, R3.reuse ;  /* 0x0000000614147c24 */ /* 0x101fe2000f8e0203 */
[----:B--2---:R-:W-:-:S04]  /*00b0*/  LOP3.LUT P0, R19, R22, RZ, R3, 0xfa, !PT ;  /* 0x000000ff16137212 */ /* 0x004fc8000780fa03 */
[----:B------:R-:W-:Y:S01]  /*00c0*/  ISETP.EQ.OR.EX P0, PT, RZ, UR9, P0, P1 ;  /* 0x00000009ff007c0c */ /* 0x000fe20008702710 */
[----:B----4-:R-:W-:-:S12]  /*00d0*/  IMAD R22, R18, UR7, R22 ;  /* 0x0000000712167c24 */ /* 0x010fd8000f8e0216 */
[----:B------:R-:W-:Y:S01]  /*00e0*/  @!P0 CS2R R6, SR_CLOCKLO ;  /* 0x0000000000068805 */ /* 0x000fe20000015000 */
[----:B------:R-:W0:Y:S01]  /*00f0*/  @!P0 LDC R9, c[0x0][0x370] ;  /* 0x0000dc00ff098b82 */ /* 0x000e220000000800 */
[----:B------:R-:W-:Y:S07]  /*0100*/  BSSY.RECONVERGENT B0, `(.L_x_3) ;  /* 0x0000089000007945 */ /* 0x000fee0003800200 */
[----:B------:R-:W1:Y:S08]  /*0110*/  @!P0 LDC.64 R2, c[0x0][0x3b0] ;  /* 0x0000ec00ff028b82 */ /* 0x000e700000000a00 */
[----:B------:R-:W2:Y:S01]  /*0120*/  LDC.64 R4, c[0x0][0x398] ;  /* 0x0000e600ff047b82 */ /* 0x000ea20000000a00 */
[----:B0-----:R-:W-:-:S04]  /*0130*/  @!P0 IMAD R9, R9, UR6, R18 ;  /* 0x0000000609098c24 */ /* 0x001fc8000f8e0212 */
[----:B-1----:R-:W-:-:S05]  /*0140*/  @!P0 IMAD.WIDE.U32 R2, R9, 0x8, R2 ;  /* 0x0000000809028825 */ /* 0x002fca00078e0002 */
[----:B---3--:R0:W-:Y:S01]  /*0150*/  @!P0 STG.E.64 desc[UR4][R2.64], R6 ;  /* 0x0000000602008986 */ /* 0x0081e2000c101b04 */
[----:B--2---:R-:W-:-:S04]  /*0160*/  ISETP.GE.AND P0, PT, R22, R5, PT ;  /* 0x000000051600720c */ /* 0x004fc80003f06270 */
[----:B------:R-:W-:-:S13]  /*0170*/  ISETP.GE.OR P0, PT, R20, R4, P0 ;  /* 0x000000041400720c */ /* 0x000fda0000706670 */
[----:B0-----:R-:W-:Y:S05]  /*0180*/  @P0 BRA `(.L_x_4) ;  /* 0x0000000800000947 */ /* 0x001fea0003800000 */
[----:B------:R-:W0:Y:S01]  /*0190*/  LDC R21, c[0x0][0x3a0] ;  /* 0x0000e800ff157b82 */ /* 0x000e220000000800 */
[----:B------:R-:W-:Y:S01]  /*01a0*/  HFMA2 R0, -RZ, RZ, 0, 0 ;  /* 0x00000000ff007431 */ /* 0x000fe200000001ff */
[----:B0-----:R-:W-:-:S13]  /*01b0*/  ISETP.GE.AND P0, PT, R21, 0x1, PT ;  /* 0x000000011500780c */ /* 0x001fda0003f06270 */
[----:B------:R-:W-:Y:S05]  /*01c0*/  @!P0 BRA `(.L_x_5) ;  /* 0x0000000400e08947 */ /* 0x000fea0003800000 */
[C---:B------:R-:W-:Y:S01]  /*01d0*/  ISETP.GE.U32.AND P1, PT, R21.reuse, 0x8, PT ;  /* 0x000000081500780c */ /* 0x040fe20003f26070 */
[----:B------:R-:W-:Y:S01]  /*01e0*/  IMAD R24, R20, R21, RZ ;  /* 0x0000001514187224 */ /* 0x000fe200078e02ff */
[----:B------:R-:W-:Y:S02]  /*01f0*/  LOP3.LUT R23, R21, 0x7, RZ, 0xc0, !PT ;  /* 0x0000000715177812 */ /* 0x000fe400078ec0ff */
[----:B------:R-:W-:Y:S02]  /*0200*/  MOV R0, RZ ;  /* 0x000000ff00007202 */ /* 0x000fe40000000f00 */
[----:B------:R-:W-:Y:S02]  /*0210*/  ISETP.NE.AND P0, PT, R23, RZ, PT ;  /* 0x000000ff1700720c */ /* 0x000fe40003f05270 */
[----:B------:R-:W-:-:S05]  /*0220*/  MOV R25, RZ ;  /* 0x000000ff00197202 */ /* 0x000fca0000000f00 */
[----:B------:R-:W-:Y:S06]  /*0230*/  @!P1 BRA `(.L_x_6) ;  /* 0x0000000000c49947 */ /* 0x000fec0003800000 */
[----:B------:R-:W0:Y:S01]  /*0240*/  LDC.64 R2, c[0x0][0x380] ;  /* 0x0000e000ff027b82 */ /* 0x000e220000000a00 */
[----:B------:R-:W-:Y:S02]  /*0250*/  LOP3.LUT R25, R21, 0x7ffffff8, RZ, 0xc0, !PT ;  /* 0x7ffffff815197812 */ /* 0x000fe400078ec0ff */
[----:B------:R-:W-:Y:S02]  /*0260*/  MOV R0, RZ ;  /* 0x000000ff00007202 */ /* 0x000fe40000000f00 */
[----:B------:R-:W-:Y:S02]  /*0270*/  MOV R4, R22 ;  /* 0x0000001600047202 */ /* 0x000fe40000000f00 */
[----:B------:R-:W-:Y:S01]  /*0280*/  IADD3 R26, PT, PT, -R25, RZ, RZ ;  /* 0x000000ff191a7210 */ /* 0x000fe20007ffe1ff */
[----:B0-----:R-:W-:-:S03]  /*0290*/  IMAD.WIDE.U32 R2, R24, 0x4, R2 ;  /* 0x0000000418027825 */ /* 0x001fc600078e0002 */
[----:B------:R-:W-:-:S04]  /*02a0*/  IADD3 R8, P1, PT, R2, 0x10, RZ ;  /* 0x0000001002087810 */ /* 0x000fc80007f3e0ff */
[----:B------:R-:W-:-:S09]  /*02b0*/  IADD3.X R9, PT, PT, RZ, R3, RZ, P1, !PT ;  /* 0x00000003ff097210 */ /* 0x000fd20000ffe4ff */
.L_x_7:
[----:B------:R-:W0:Y:S01]  /*02c0*/  LDC.64 R16, c[0x0][0x388] ;  /* 0x0000e200ff107b82 */ /* 0x000e220000000a00 */
[----:B------:R-:W-:Y:S02]  /*02d0*/  MOV R6, R8 ;  /* 0x0000000800067202 */ /* 0x000fe40000000f00 */
[----:B------:R-:W-:-:S05]  /*02e0*/  MOV R7, R9 ;  /* 0x0000000900077202 */ /* 0x000fca0000000f00 */
[----:B------:R-:W2:Y:S04]  /*02f0*/  LDG.E R3, desc[UR4][R6.64+-0x10] ;  /* 0xfffff00406037981 */ /* 0x000ea8000c1e1900 */
[----:B------:R-:W3:Y:S01]  /*0300*/  LDG.E R27, desc[UR4][R6.64+-0xc] ;  /* 0xfffff404061b7981 */ /* 0x000ee2000c1e1900 */
[----:B0-----:R-:W-:-:S05]  /*0310*/  IMAD.WIDE R16, R4, 0x4, R16 ;  /* 0x0000000404107825 */ /* 0x001fca00078e0210 */
[----:B------:R0:W2:Y:S02]  /*0320*/  LDG.E R2, desc[UR4][R16.64] ;  /* 0x0000000410027981 */ /* 0x0000a4000c1e1900 */
[----:B0-----:R-:W-:-:S05]  /*0330*/  IMAD.WIDE R16, R5, 0x4, R16 ;  /* 0x0000000405107825 */ /* 0x001fca00078e0210 */
[----:B------:R-:W3:Y:S01]  /*0340*/  LDG.E R28, desc[UR4][R16.64] ;  /* 0x00000004101c7981 */ /* 0x000ee2000c1e1900 */
[----:B------:R-:W-:-:S04]  /*0350*/  IMAD.WIDE R10, R5, 0x4, R16 ;  /* 0x00000004050a7825 */ /* 0x000fc800078e0210 */
[C---:B------:R-:W-:Y:S02]  /*0360*/  IMAD.WIDE R12, R5.reuse, 0x4, R10 ;  /* 0x00000004050c7825 */ /* 0x040fe400078e020a */
[----:B------:R-:W4:Y:S02]  /*0370*/  LDG.E R10, desc[UR4][R10.64] ;  /* 0x000000040a0a7981 */ /* 0x000f24000c1e1900 */
[C---:B------:R-:W-:Y:S02]  /*0380*/  IMAD.WIDE R8, R5.reuse, 0x4, R12 ;  /* 0x0000000405087825 */ /* 0x040fe400078e020c */
[----:B------:R2:W5:Y:S04]  /*0390*/  LDG.E R29, desc[UR4][R12.64] ;  /* 0x000000040c1d7981 */ /* 0x000568000c1e1900 */
[----:B------:R-:W5:Y:S01]  /*03a0*/  LDG.E R17, desc[UR4][R6.64] ;  /* 0x0000000406117981 */ /* 0x000f62000c1e1900 */
[----:B------:R-:W-:-:S03]  /*03b0*/  IMAD.WIDE R14, R5, 0x4, R8 ;  /* 0x00000004050e7825 */ /* 0x000fc600078e0208 */
[----:B------:R4:W5:Y:S04]  /*03c0*/  LDG.E R8, desc[UR4][R8.64] ;  /* 0x0000000408087981 */ /* 0x000968000c1e1900 */
[----:B------:R-:W5:Y:S04]  /*03d0*/  LDG.E R16, desc[UR4][R6.64+0xc] ;  /* 0x00000c0406107981 */ /* 0x000f68000c1e1900 */
[----:B------:R-:W4:Y:S01]  /*03e0*/  LDG.E R9, desc[UR4][R6.64+-0x8] ;  /* 0xfffff80406097981 */ /* 0x000f22000c1e1900 */
[----:B--2---:R-:W-:-:S03]  /*03f0*/  FFMA R12, R3, R2, R0 ;  /* 0x00000002030c7223 */ /* 0x004fc60000000000 */
[----:B------:R-:W5:Y:S01]  /*0400*/  LDG.E R0, desc[UR4][R6.64+-0x4] ;  /* 0xfffffc0406007981 */ /* 0x000f62000c1e1900 */
[----:B------:R-:W-:-:S03]  /*0410*/  IMAD.WIDE R2, R5, 0x4, R14 ;  /* 0x0000000405027825 */ /* 0x000fc600078e020e */
[----:B------:R-:W2:Y:S04]  /*0420*/  LDG.E R14, desc[UR4][R14.64] ;  /* 0x000000040e0e7981 */ /* 0x000ea8000c1e1900 */
[----:B------:R-:W2:Y:S01]  /*0430*/  LDG.E R11, desc[UR4][R2.64] ;  /* 0x00000004020b7981 */ /* 0x000ea2000c1e1900 */
[----:B---3--:R-:W-:-:S03]  /*0440*/  FFMA R28, R27, R28, R12 ;  /* 0x0000001c1b1c7223 */ /* 0x008fc6000000000c */
[----:B------:R-:W2:Y:S01]  /*0450*/  LDG.E R27, desc[UR4][R6.64+0x4] ;  /* 0x00000404061b7981 */ /* 0x000ea2000c1e1900 */
[----:B------:R-:W-:-:S03]  /*0460*/  IMAD.WIDE R12, R5, 0x4, R2 ;  /* 0x00000004050c7825 */ /* 0x000fc600078e0202 */
[----:B------:R-:W3:Y:S04]  /*0470*/  LDG.E R2, desc[UR4][R6.64+0x8] ;  /* 0x0000080406027981 */ /* 0x000ee8000c1e1900 */
[----:B------:R-:W3:Y:S01]  /*0480*/  LDG.E R13, desc[UR4][R12.64] ;  /* 0x000000040c0d7981 */ /* 0x000ee2000c1e1900 */
[----:B------:R-:W-:-:S04]  /*0490*/  IADD3 R26, PT, PT, R26, 0x8, RZ ;  /* 0x000000081a1a7810 */ /* 0x000fc80007ffe0ff */
[----:B------:R-:W-:Y:S01]  /*04a0*/  ISETP.NE.AND P1, PT, R26, RZ, PT ;  /* 0x000000ff1a00720c */ /* 0x000fe20003f25270 */
[----:B----4-:R-:W-:Y:S01]  /*04b0*/  FFMA R9, R9, R10, R28 ;  /* 0x0000000a09097223 */ /* 0x010fe2000000001c */
[----:B------:R-:W-:-:S03]  /*04c0*/  LEA R4, R5, R4, 0x3 ;  /* 0x0000000405047211 */ /* 0x000fc600078e18ff */
[----:B-----5:R-:W-:-:S04]  /*04d0*/  FFMA R0, R0, R29, R9 ;  /* 0x0000001d00007223 */ /* 0x020fc80000000009 */
[----:B------:R-:W-:Y:S01]  /*04e0*/  FFMA R0, R17, R8, R0 ;  /* 0x0000000811007223 */ /* 0x000fe20000000000 */
[----:B------:R-:W-:-:S03]  /*04f0*/  IADD3 R8, P2, PT, R6, 0x20, RZ ;  /* 0x0000002006087810 */ /* 0x000fc60007f5e0ff */
[----:B--2---:R-:W-:-:S04]  /*0500*/  FFMA R27, R27, R14, R0 ;  /* 0x0000000e1b1b7223 */ /* 0x004fc80000000000 */
[----:B---3--:R-:W-:Y:S01]  /*0510*/  FFMA R11, R2, R11, R27 ;  /* 0x0000000b020b7223 */ /* 0x008fe2000000001b */
[----:B------:R-:W-:-:S03]  /*0520*/  IADD3.X R9, PT, PT, RZ, R7, RZ, P2, !PT ;  /* 0x00000007ff097210 */ /* 0x000fc600017fe4ff */
[----:B------:R-:W-:Y:S01]  /*0530*/  FFMA R0, R16, R13, R11 ;  /* 0x0000000d10007223 */ /* 0x000fe2000000000b */
[----:B------:R-:W-:Y:S06]  /*0540*/  @P1 BRA `(.L_x_7) ;  /* 0xfffffffc005c1947 */ /* 0x000fec000383ffff */
.L_x_6:
[----:B------:R-:W-:Y:S05]  /*0550*/  @!P0 BRA `(.L_x_5) ;  /* 0x0000000000fc8947 */ /* 0x000fea0003800000 */
[----:B------:R-:W-:Y:S02]  /*0560*/  ISETP.GE.U32.AND P1, PT, R23, 0x4, PT ;  /* 0x000000041700780c */ /* 0x000fe40003f26070 */
[----:B------:R-:W-:-:S04]  /*0570*/  LOP3.LUT R4, R21, 0x3, RZ, 0xc0, !PT ;  /* 0x0000000315047812 */ /* 0x000fc800078ec0ff */
[----:B------:R-:W-:-:S07]  /*0580*/  ISETP.NE.AND P0, PT, R4, RZ, PT ;  /* 0x000000ff0400720c */ /* 0x000fce0003f05270 */
[----:B------:R-:W-:Y:S06]  /*0590*/  @!P1 BRA `(.L_x_8) ;  /* 0x00000000006c9947 */ /* 0x000fec0003800000 */
[----:B------:R-:W0:Y:S01]  /*05a0*/  LDC.64 R6, c[0x0][0x388] ;  /* 0x0000e200ff067b82 */ /* 0x000e220000000a00 */
[----:B------:R-:W1:Y:S01]  /*05b0*/  LDCU.64 UR8, c[0x0][0x380] ;  /* 0x00007000ff0877ac */ /* 0x000e620008000a00 */
[----:B------:R-:W-:Y:S01]  /*05c0*/  IMAD R9, R25, R5, R22 ;  /* 0x0000000519097224 */ /* 0x000fe200078e0216 */
[CC--:B------:R-:W-:Y:S02]  /*05d0*/  IADD3 R15, PT, PT, R24.reuse, R25.reuse, RZ ;  /* 0x00000019180f7210 */ /* 0x0c0fe40007ffe0ff */
[----:B------:R-:W-:-:S03]  /*05e0*/  IADD3 R10, P1, PT, R24, R25, RZ ;  /* 0x00000019180a7210 */ /* 0x000fc60007f3e0ff */
[----:B------:R-:W2:Y:S01]  /*05f0*/  LDC.64 R2, c[0x0][0x380] ;  /* 0x0000e000ff027b82 */ /* 0x000ea20000000a00 */
[----:B0-----:R-:W-:-:S04]  /*0600*/  IMAD.WIDE R6, R9, 0x4, R6 ;  /* 0x0000000409067825 */ /* 0x001fc800078e0206 */
[----:B------:R-:W-:Y:S02]  /*0610*/  IMAD.WIDE R8, R5, 0x4, R6 ;  /* 0x0000000405087825 */ /* 0x000fe400078e0206 */
[----:B------:R-:W3:Y:S02]  /*0620*/  LDG.E R6, desc[UR4][R6.64] ;  /* 0x0000000406067981 */ /* 0x000ee4000c1e1900 */
[----:B--2---:R-:W-:Y:S01]  /*0630*/  IMAD.WIDE.U32 R14, R15, 0x4, R2 ;  /* 0x000000040f0e7825 */ /* 0x004fe200078e0002 */
[----:B------:R-:W-:Y:S02]  /*0640*/  IADD3.X R3, PT, PT, RZ, RZ, RZ, P1, !PT ;  /* 0x000000ffff037210 */ /* 0x000fe40000ffe4ff */
[----:B-1----:R-:W-:-:S03]  /*0650*/  LEA R2, P1, R10, UR8, 0x2 ;  /* 0x000000080a027c11 */ /* 0x002fc6000f8210ff */
[----:B------:R-:W3:Y:S01]  /*0660*/  LDG.E R15, desc[UR4][R14.64] ;  /* 0x000000040e0f7981 */ /* 0x000ee2000c1e1900 */
[----:B------:R-:W-:Y:S01]  /*0670*/  LEA.HI.X R3, R10, UR9, R3, 0x2, P1 ;  /* 0x000000090a037c11 */ /* 0x000fe200088f1403 */
[C---:B------:R-:W-:Y:S02]  /*0680*/  IMAD.WIDE R10, R5.reuse, 0x4, R8 ;  /* 0x00000004050a7825 */ /* 0x040fe400078e0208 */
[----:B------:R-:W2:Y:S04]  /*0690*/  LDG.E R8, desc[UR4][R8.64] ;  /* 0x0000000408087981 */ /* 0x000ea8000c1e1900 */
[----:B------:R-:W2:Y:S01]  /*06a0*/  LDG.E R17, desc[UR4][R2.64+0x4] ;  /* 0x0000040402117981 */ /* 0x000ea2000c1e1900 */
[----:B------:R-:W-:-:S03]  /*06b0*/  IMAD.WIDE R12, R5, 0x4, R10 ;  /* 0x00000004050c7825 */ /* 0x000fc600078e020a */
[----:B------:R-:W4:Y:S04]  /*06c0*/  LDG.E R16, desc[UR4][R10.64] ;  /* 0x000000040a107981 */ /* 0x000f28000c1e1900 */
[----:B------:R-:W4:Y:S04]  /*06d0*/  LDG.E R23, desc[UR4][R2.64+0x8] ;  /* 0x0000080402177981 */ /* 0x000f28000c1e1900 */
[----:B------:R-:W5:Y:S04]  /*06e0*/  LDG.E R27, desc[UR4][R2.64+0xc] ;  /* 0x00000c04021b7981 */ /* 0x000f68000c1e1900 */
[----:B------:R-:W5:Y:S01]  /*06f0*/  LDG.E R12, desc[UR4][R12.64] ;  /* 0x000000040c0c7981 */ /* 0x000f62000c1e1900 */
[----:B------:R-:W-:Y:S01]  /*0700*/  IADD3 R25, PT, PT, R25, 0x4, RZ ;  /* 0x0000000419197810 */ /* 0x000fe20007ffe0ff */
[----:B---3--:R-:W-:-:S04]  /*0710*/  FFMA R0, R15, R6, R0 ;  /* 0x000000060f007223 */ /* 0x008fc80000000000 */
[----:B--2---:R-:W-:-:S04]  /*0720*/  FFMA R0, R17, R8, R0 ;  /* 0x0000000811007223 */ /* 0x004fc80000000000 */
[----:B----4-:R-:W-:-:S04]  /*0730*/  FFMA R0, R23, R16, R0 ;  /* 0x0000001017007223 */ /* 0x010fc80000000000 */
[----:B-----5:R-:W-:-:S07]  /*0740*/  FFMA R0, R27, R12, R0 ;  /* 0x0000000c1b007223 */ /* 0x020fce0000000000 */
.L_x_8:
[----:B------:R-:W-:Y:S05]  /*0750*/  @!P0 BRA `(.L_x_5) ;  /* 0x00000000007c8947 */ /* 0x000fea0003800000 */
[----:B------:R-:W-:Y:S01]  /*0760*/  ISETP.NE.AND P1, PT, R4, 0x1, PT ;  /* 0x000000010400780c */ /* 0x000fe20003f25270 */
[----:B------:R-:W0:Y:S01]  /*0770*/  LDC.64 R12, c[0x0][0x380] ;  /* 0x0000e000ff0c7b82 */ /* 0x000e220000000a00 */
[----:B------:R-:W-:-:S04]  /*0780*/  LOP3.LUT R21, R21, 0x1, RZ, 0xc0, !PT ;  /* 0x0000000115157812 */ /* 0x000fc800078ec0ff */
[----:B------:R-:W-:-:S03]  /*0790*/  ISETP.NE.U32.AND P0, PT, R21, 0x1, PT ;  /* 0x000000011500780c */ /* 0x000fc60003f05070 */
[----:B------:R-:W1:Y:S04]  /*07a0*/  LDC.64 R2, c[0x0][0x388] ;  /* 0x0000e200ff027b82 */ /* 0x000e680000000a00 */
[CC--:B------:R-:W-:Y:S02]  /*07b0*/  @P1 IADD3 R15, PT, PT, R24.reuse, R25.reuse, RZ ;  /* 0x00000019180f1210 */ /* 0x0c0fe40007ffe0ff */
[----:B------:R-:W-:Y:S02]  /*07c0*/  @P1 IADD3 R4, P2, PT, R24, R25, RZ ;  /* 0x0000001918041210 */ /* 0x000fe40007f5e0ff */
[----:B------:R-:W2:Y:S02]  /*07d0*/  @P1 LDC.64 R6, c[0x0][0x380] ;  /* 0x0000e000ff061b82 */ /* 0x000ea40000000a00 */
[----:B------:R-:W-:-:S06]  /*07e0*/  @P1 IADD3.X R14, PT, PT, RZ, RZ, RZ, P2, !PT ;  /* 0x000000ffff0e1210 */ /* 0x000fcc00017fe4ff */
[----:B------:R-:W3:Y:S01]  /*07f0*/  LDC.64 R8, c[0x0][0x380] ;  /* 0x0000e000ff087b82 */ /* 0x000ee20000000a00 */
[----:B0-----:R-:W-:-:S04]  /*0800*/  @P1 IMAD.WIDE.U32 R12, R15, 0x4, R12 ;  /* 0x000000040f0c1825 */ /* 0x001fc800078e000c */
[C---:B------:R-:W-:Y:S01]  /*0810*/  @P1 IMAD R15, R25.reuse, R5, R22 ;  /* 0x00000005190f1224 */ /* 0x040fe200078e0216 */
[----:B------:R-:W-:Y:S01]  /*0820*/  @P1 IADD3 R25, PT, PT, R25, 0x2, RZ ;  /* 0x0000000219191810 */ /* 0x000fe20007ffe0ff */
[----:B------:R-:W4:Y:S01]  /*0830*/  @P1 LDG.E R13, desc[UR4][R12.64] ;  /* 0x000000040c0d1981 */ /* 0x000f22000c1e1900 */
[----:B------:R-:W0:Y:S01]  /*0840*/  LDC.64 R10, c[0x0][0x388] ;  /* 0x0000e200ff0a7b82 */ /* 0x000e220000000a00 */
[----:B-1----:R-:W-:Y:S01]  /*0850*/  @P1 IMAD.WIDE R2, R15, 0x4, R2 ;  /* 0x000000040f021825 */ /* 0x002fe200078e0202 */
[----:B------:R-:W-:Y:S02]  /*0860*/  @!P0 IADD3 R17, PT, PT, R24, R25, RZ ;  /* 0x0000001918118210 */ /* 0x000fe40007ffe0ff */
[----:B--2---:R-:W-:Y:S01]  /*0870*/  @P1 LEA R6, P2, R4, R6, 0x2 ;  /* 0x0000000604061211 */ /* 0x004fe200078410ff */
[----:B------:R-:W-:-:S03]  /*0880*/  @!P0 IMAD R25, R25, R5, R22 ;  /* 0x0000000519198224 */ /* 0x000fc600078e0216 */
[----:B------:R-:W-:Y:S01]  /*0890*/  @P1 LEA.HI.X R7, R4, R7, R14, 0x2, P2 ;  /* 0x0000000704071211 */ /* 0x000fe200010f140e */
[----:B------:R-:W-:Y:S01]  /*08a0*/  @P1 IMAD.WIDE R14, R5, 0x4, R2 ;  /* 0x00000004050e1825 */ /* 0x000fe200078e0202 */
[----:B------:R-:W4:Y:S03]  /*08b0*/  @P1 LDG.E R4, desc[UR4][R2.64] ;  /* 0x0000000402041981 */ /* 0x000f26000c1e1900 */
[----:B---3--:R-:W-:Y:S01]  /*08c0*/  @!P0 IMAD.WIDE.U32 R8, R17, 0x4, R8 ;  /* 0x0000000411088825 */ /* 0x008fe200078e0008 */
[----:B------:R-:W2:Y:S04]  /*08d0*/  @P1 LDG.E R7, desc[UR4][R6.64+0x4] ;  /* 0x0000040406071981 */ /* 0x000ea8000c1e1900 */
[----:B------:R-:W2:Y:S01]  /*08e0*/  @P1 LDG.E R14, desc[UR4][R14.64] ;  /* 0x000000040e0e1981 */ /* 0x000ea2000c1e1900 */
[----:B0-----:R-:W-:-:S03]  /*08f0*/  @!P0 IMAD.WIDE R10, R25, 0x4, R10 ;  /* 0x00000004190a8825 */ /* 0x001fc600078e020a */
[----:B------:R-:W3:Y:S04]  /*0900*/  @!P0 LDG.E R9, desc[UR4][R8.64] ;  /* 0x0000000408098981 */ /* 0x000ee8000c1e1900 */
[----:B------:R-:W3:Y:S01]  /*0910*/  @!P0 LDG.E R10, desc[UR4][R10.64] ;  /* 0x000000040a0a8981 */ /* 0x000ee2000c1e1900 */
[----:B----4-:R-:W-:-:S04]  /*0920*/  @P1 FFMA R4, R13, R4, R0 ;  /* 0x000000040d041223 */ /* 0x010fc80000000000 */
[----:B--2---:R-:W-:-:S04]  /*0930*/  @P1 FFMA R0, R7, R14, R4 ;  /* 0x0000000e07001223 */ /* 0x004fc80000000004 */
[----:B---3--:R-:W-:-:S07]  /*0940*/  @!P0 FFMA R0, R9, R10, R0 ;  /* 0x0000000a09008223 */ /* 0x008fce0000000000 */
.L_x_5:
[----:B------:R-:W0:Y:S01]  /*0950*/  LDC.64 R2, c[0x0][0x390] ;  /* 0x0000e400ff027b82 */ /* 0x000e220000000a00 */
[----:B------:R-:W-:-:S04]  /*0960*/  IMAD R5, R20, R5, R22 ;  /* 0x0000000514057224 */ /* 0x000fc800078e0216 */
[----:B0-----:R-:W-:-:S05]  /*0970*/  IMAD.WIDE R2, R5, 0x4, R2 ;  /* 0x0000000405027825 */ /* 0x001fca00078e0202 */
[----:B------:R0:W-:Y:S02]  /*0980*/  STG.E desc[UR4][R2.64], R0 ;  /* 0x0000000002007986 */ /* 0x0001e4000c101904 */
.L_x_4:
[----:B------:R-:W-:Y:S05]  /*0990*/  BSYNC.RECONVERGENT B0 ;  /* 0x0000000000007941 */ /* 0x000fea0003800200 */
.L_x_3:
[----:B------:R-:W-:-:S13]  /*09a0*/  ISETP.NE.AND P0, PT, R19, RZ, PT ;  /* 0x000000ff1300720c */ /* 0x000fda0003f05270 */
[----:B------:R-:W-:Y:S05]  /*09b0*/  @P0 EXIT ;  /* 0x000000000000094d */ /* 0x000fea0003800000 */
[----:B------:R-:W1:Y:S01]  /*09c0*/  S2R R5, SR_VIRTUALSMID ;  /* 0x0000000000057919 */ /* 0x000e620000004300 */
[----:B------:R-:W2:Y:S01]  /*09d0*/  LDCU.64 UR8, c[0x0][0x3b8] ;  /* 0x00007700ff0877ac */ /* 0x000ea20008000a00 */
[----:B------:R-:W3:Y:S08]  /*09e0*/  LDC R7, c[0x0][0x370] ;  /* 0x0000dc00ff077b82 */ /* 0x000ef00000000800 */
[----:B0-----:R-:W0:Y:S01]  /*09f0*/  LDC.64 R2, c[0x0][0x3a8] ;  /* 0x0000ea00ff027b82 */ /* 0x001e220000000a00 */
[----:B--2---:R-:W-:-:S04]  /*0a00*/  ISETP.NE.U32.AND P0, PT, RZ, UR8, PT ;  /* 0x00000008ff007c0c */ /* 0x004fc8000bf05070 */
[----:B------:R-:W-:Y:S01]  /*0a10*/  ISETP.NE.AND.EX P0, PT, RZ, UR9, PT, P0 ;  /* 0x00000009ff007c0c */ /* 0x000fe2000bf05300 */
[----:B---3--:R-:W-:-:S04]  /*0a20*/  IMAD R7, R7, UR6, R18 ;  /* 0x0000000607077c24 */ /* 0x008fc8000f8e0212 */
[----:B0-----:R-:W-:-:S05]  /*0a30*/  IMAD.WIDE.U32 R2, R7, 0x4, R2 ;  /* 0x0000000407027825 */ /* 0x001fca00078e0002 */
[----:B-1----:R0:W-:Y:S03]  /*0a40*/  STG.E desc[UR4][R2.64], R5 ;  /* 0x0000000502007986 */ /* 0x0021e6000c101904 */
[----:B------:R-:W-:Y:S05]  /*0a50*/  @!P0 EXIT ;  /* 0x000000000000894d */ /* 0x000fea0003800000 */
[----:B0-----:R-:W-:Y:S01]  /*0a60*/  CS2R R4, SR_CLOCKLO ;  /* 0x0000000000047805 */ /* 0x001fe20000015000 */
[----:B------:R-:W0:Y:S02]  /*0a70*/  LDC.64 R2, c[0x0][0x3b8] ;  /* 0x0000ee00ff027b82 */ /* 0x000e240000000a00 */
[----:B0-----:R-:W-:-:S05]  /*0a80*/  IMAD.WIDE.U32 R2, R7, 0x8, R2 ;  /* 0x0000000807027825 */ /* 0x001fca00078e0002 */
[----:B------:R-:W-:Y:S01]  /*0a90*/  STG.E.64 desc[UR4][R2.64], R4 ;  /* 0x0000000402007986 */ /* 0x000fe2000c101b04 */
[----:B------:R-:W-:Y:S05]  /*0aa0*/  EXIT ;  /* 0x000000000000794d */ /* 0x000fea0003800000 */
.L_x_9:
        /* <DEDUP_REMOVED lines=13> */
.L_x_11:


//--------------------- .nv.shared.reserved.0     --------------------------
	.section	.nv.shared.reserved.0,"aw",@nobits
	.weak		__nv_reservedSMEM_offset_0_alias
	.size		__nv_reservedSMEM_offset_0_alias, 0, 64
	.other		__nv_reservedSMEM_offset_0_alias,@"STO_CUDA_RESERVED_SHARED STV_DEFAULT"
__nv_reservedSMEM_offset_0_alias:
	.zero		0
	.zero		64


//--------------------- .nv.constant0._Z13vecadd_kernelPKfS0_PfiPiPmS3_ --------------------------
	.section	.nv.constant0._Z13vecadd_kernelPKfS0_PfiPiPmS3_,"a",@progbits
	.sectionflags	@""
	.align	4
.nv.constant0._Z13vecadd_kernelPKfS0_PfiPiPmS3_:
	.zero		952


//--------------------- .nv.constant0._Z11gemm_kernelPKfS0_PfiiiPiPmS3_ --------------------------
	.section	.nv.constant0._Z11gemm_kernelPKfS0_PfiiiPiPmS3_,"a",@progbits
	.sectionflags	@""
	.align	4
.nv.constant0._Z11gemm_kernelPKfS0_PfiiiPiPmS3_:
	.zero		960


//--------------------- SYMBOLS --------------------------

	.type		.nv.reservedSmem.offset0,@object
	.size		.nv.reservedSmem.offset0,0x4
